//
// Generated by NVIDIA NVVM Compiler
//
// Compiler Build ID: CL-36424714
// Cuda compilation tools, release 13.0, V13.0.88
// Based on NVVM 20.0.0
//

.version 9.0
.target sm_100
.address_size 64

	// .globl	_Z9transposePKdPdii
// _ZZ15tiled_transposePKdPdiiE8in_local has been demoted
// _ZZ15tiled_transposePKdPdiiE9out_local has been demoted

.visible .entry _Z9transposePKdPdii(
	.param .u64 .ptr .align 1 _Z9transposePKdPdii_param_0,
	.param .u64 .ptr .align 1 _Z9transposePKdPdii_param_1,
	.param .u32 _Z9transposePKdPdii_param_2,
	.param .u32 _Z9transposePKdPdii_param_3
)
{
	.reg .pred 	%p<4>;
	.reg .b32 	%r<15>;
	.reg .b64 	%rd<9>;
	.reg .b64 	%fd<2>;

	ld.param.u64 	%rd1, [_Z9transposePKdPdii_param_0];
	ld.param.u64 	%rd2, [_Z9transposePKdPdii_param_1];
	ld.param.u32 	%r5, [_Z9transposePKdPdii_param_2];
	ld.param.u32 	%r4, [_Z9transposePKdPdii_param_3];
	mov.u32 	%r6, %ctaid.x;
	mov.u32 	%r7, %ntid.x;
	mov.u32 	%r8, %tid.x;
	mad.lo.s32 	%r1, %r6, %r7, %r8;
	mov.u32 	%r9, %ctaid.y;
	mov.u32 	%r10, %ntid.y;
	mov.u32 	%r11, %tid.y;
	mad.lo.s32 	%r12, %r9, %r10, %r11;
	setp.ge.s32 	%p1, %r1, %r4;
	setp.ge.s32 	%p2, %r12, %r5;
	or.pred  	%p3, %p1, %p2;
	@%p3 bra 	$L__BB0_2;
	cvta.to.global.u64 	%rd3, %rd1;
	cvta.to.global.u64 	%rd4, %rd2;
	mad.lo.s32 	%r13, %r5, %r12, %r1;
	mul.wide.s32 	%rd5, %r13, 8;
	add.s64 	%rd6, %rd3, %rd5;
	ld.global.f64 	%fd1, [%rd6];
	mad.lo.s32 	%r14, %r4, %r1, %r12;
	mul.wide.s32 	%rd7, %r14, 8;
	add.s64 	%rd8, %rd4, %rd7;
	st.global.f64 	[%rd8], %fd1;
$L__BB0_2:
	ret;

}
	// .globl	_Z15tiled_transposePKdPdii
.visible .entry _Z15tiled_transposePKdPdii(
	.param .u64 .ptr .align 1 _Z15tiled_transposePKdPdii_param_0,
	.param .u64 .ptr .align 1 _Z15tiled_transposePKdPdii_param_1,
	.param .u32 _Z15tiled_transposePKdPdii_param_2,
	.param .u32 _Z15tiled_transposePKdPdii_param_3
)
{
	.reg .pred 	%p<4>;
	.reg .b32 	%r<29>;
	.reg .b64 	%rd<9>;
	.reg .b64 	%fd<4>;
	// demoted variable
	.shared .align 8 .b8 _ZZ15tiled_transposePKdPdiiE8in_local[8192];
	// demoted variable
	.shared .align 8 .b8 _ZZ15tiled_transposePKdPdiiE9out_local[8192];
	ld.param.u64 	%rd1, [_Z15tiled_transposePKdPdii_param_0];
	ld.param.u64 	%rd2, [_Z15tiled_transposePKdPdii_param_1];
	ld.param.u32 	%r9, [_Z15tiled_transposePKdPdii_param_2];
	ld.param.u32 	%r8, [_Z15tiled_transposePKdPdii_param_3];
	mov.u32 	%r10, %ctaid.x;
	shl.b32 	%r1, %r10, 5;
	mov.u32 	%r2, %tid.x;
	add.s32 	%r3, %r1, %r2;
	mov.u32 	%r11, %ctaid.y;
	shl.b32 	%r4, %r11, 5;
	mov.u32 	%r5, %tid.y;
	add.s32 	%r12, %r4, %r5;
	setp.ge.s32 	%p1, %r3, %r8;
	setp.ge.s32 	%p2, %r12, %r9;
	or.pred  	%p3, %p1, %p2;
	@%p3 bra 	$L__BB1_2;
	cvta.to.global.u64 	%rd3, %rd1;
	cvta.to.global.u64 	%rd4, %rd2;
	mad.lo.s32 	%r13, %r9, %r12, %r3;
	mul.wide.s32 	%rd5, %r13, 8;
	add.s64 	%rd6, %rd3, %rd5;
	ld.global.f64 	%fd1, [%rd6];
	shl.b32 	%r14, %r2, 8;
	mov.u32 	%r15, _ZZ15tiled_transposePKdPdiiE8in_local;
	add.s32 	%r16, %r15, %r14;
	shl.b32 	%r17, %r5, 3;
	add.s32 	%r18, %r16, %r17;
	st.shared.f64 	[%r18], %fd1;
	bar.sync 	0;
	ld.shared.f64 	%fd2, [%r18];
	shl.b32 	%r19, %r5, 8;
	mov.u32 	%r20, _ZZ15tiled_transposePKdPdiiE9out_local;
	add.s32 	%r21, %r20, %r19;
	shl.b32 	%r22, %r2, 3;
	add.s32 	%r23, %r21, %r22;
	st.shared.f64 	[%r23], %fd2;
	bar.sync 	0;
	add.s32 	%r24, %r20, %r14;
	add.s32 	%r25, %r24, %r17;
	ld.shared.f64 	%fd3, [%r25];
	add.s32 	%r26, %r1, %r5;
	add.s32 	%r27, %r4, %r2;
	mad.lo.s32 	%r28, %r8, %r26, %r27;
	mul.wide.s32 	%rd7, %r28, 8;
	add.s64 	%rd8, %rd4, %rd7;
	st.global.f64 	[%rd8], %fd3;
$L__BB1_2:
	ret;

}
	// .globl	_Z19transpose_symmetricPdS_ii
.visible .entry _Z19transpose_symmetricPdS_ii(
	.param .u64 .ptr .align 1 _Z19transpose_symmetricPdS_ii_param_0,
	.param .u64 .ptr .align 1 _Z19transpose_symmetricPdS_ii_param_1,
	.param .u32 _Z19transpose_symmetricPdS_ii_param_2,
	.param .u32 _Z19transpose_symmetricPdS_ii_param_3
)
{
	.reg .pred 	%p<6>;
	.reg .b32 	%r<13>;
	.reg .b64 	%rd<7>;
	.reg .b64 	%fd<3>;

	ld.param.u64 	%rd1, [_Z19transpose_symmetricPdS_ii_param_0];
	ld.param.u32 	%r3, [_Z19transpose_symmetricPdS_ii_param_2];
	ld.param.u32 	%r4, [_Z19transpose_symmetricPdS_ii_param_3];
	mov.u32 	%r5, %ctaid.x;
	mov.u32 	%r6, %ntid.x;
	mov.u32 	%r7, %tid.x;
	mad.lo.s32 	%r1, %r5, %r6, %r7;
	mov.u32 	%r8, %ctaid.y;
	mov.u32 	%r9, %ntid.y;
	mov.u32 	%r10, %tid.y;
	mad.lo.s32 	%r2, %r8, %r9, %r10;
	setp.ge.s32 	%p1, %r1, %r4;
	setp.ge.s32 	%p2, %r2, %r3;
	or.pred  	%p3, %p2, %p1;
	setp.ge.s32 	%p4, %r1, %r2;
	or.pred  	%p5, %p4, %p3;
	@%p5 bra 	$L__BB2_2;
	cvta.to.global.u64 	%rd2, %rd1;
	mad.lo.s32 	%r11, %r4, %r1, %r2;
	mul.wide.s32 	%rd3, %r11, 8;
	add.s64 	%rd4, %rd2, %rd3;
	ld.global.f64 	%fd1, [%rd4];
	mad.lo.s32 	%r12, %r3, %r2, %r1;
	mul.wide.s32 	%rd5, %r12, 8;
	add.s64 	%rd6, %rd2, %rd5;
	ld.global.f64 	%fd2, [%rd6];
	st.global.f64 	[%rd4], %fd2;
	st.global.f64 	[%rd6], %fd1;
$L__BB2_2:
	ret;

}


// ===== COMPILED SASS (sm_100) =====

	.target	sm_100

	.elftype	@"ET_EXEC"


//--------------------- .note.nv.tkinfo           --------------------------
	.section	.note.nv.tkinfo,"",@"SHT_NOTE"
	.sectionflags	@"SHF_NOTE_NV_TKINFO"
	.tkinfo
        /*0018*/ 	.word	0x00000002
        /*0030*/ 	.string	""
        /*0030*/ 	.string	"ptxas"
        /*0030*/ 	.string	"Cuda compilation tools, release 13.0, V13.0.88"
        /*0030*/ 	.string	"Build cuda_13.0.r13.0/compiler.36424714_0"
        /*0030*/ 	.string	"-arch sm_100 -m 64 "



//--------------------- .note.nv.cuinfo           --------------------------
	.section	.note.nv.cuinfo,"",@"SHT_NOTE"
	.sectionflags	@"SHF_NOTE_NV_CUINFO"
        /*0018*/ 	.short	0x0002
        /*001a*/ 	.short	0x0064
        /*001c*/ 	.short	0x0082
	.zero		2


//--------------------- .nv.info                  --------------------------
	.section	.nv.info,"",@"SHT_CUDA_INFO"
	.align	4


	//----- nvinfo : EIATTR_REGCOUNT
	.align		4
        /*0000*/ 	.byte	0x04, 0x2f
        /*0002*/ 	.short	(.L_1 - .L_0)
	.align		4
.L_0:
        /*0004*/ 	.word	index@(_Z9transposePKdPdii)
        /*0008*/ 	.word	0x0000000a


	//----- nvinfo : EIATTR_FRAME_SIZE
	.align		4
.L_1:
        /*000c*/ 	.byte	0x04, 0x11
        /*000e*/ 	.short	(.L_3 - .L_2)
	.align		4
.L_2:
        /*0010*/ 	.word	index@(_Z9transposePKdPdii)
        /*0014*/ 	.word	0x00000000


	//----- nvinfo : EIATTR_REGCOUNT
	.align		4
.L_3:
        /*0018*/ 	.byte	0x04, 0x2f
        /*001a*/ 	.short	(.L_5 - .L_4)
	.align		4
.L_4:
        /*001c*/ 	.word	index@(_Z15tiled_transposePKdPdii)
        /*0020*/ 	.word	0x00000012


	//----- nvinfo : EIATTR_FRAME_SIZE
	.align		4
.L_5:
        /*0024*/ 	.byte	0x04, 0x11
        /*0026*/ 	.short	(.L_7 - .L_6)
	.align		4
.L_6:
        /*0028*/ 	.word	index@(_Z15tiled_transposePKdPdii)
        /*002c*/ 	.word	0x00000000


	//----- nvinfo : EIATTR_REGCOUNT
	.align		4
.L_7:
        /*0030*/ 	.byte	0x04, 0x2f
        /*0032*/ 	.short	(.L_9 - .L_8)
	.align		4
.L_8:
        /*0034*/ 	.word	index@(_Z19transpose_symmetricPdS_ii)
        /*0038*/ 	.word	0x0000000c


	//----- nvinfo : EIATTR_FRAME_SIZE
	.align		4
.L_9:
        /*003c*/ 	.byte	0x04, 0x11
        /*003e*/ 	.short	(.L_11 - .L_10)
	.align		4
.L_10:
        /*0040*/ 	.word	index@(_Z19transpose_symmetricPdS_ii)
        /*0044*/ 	.word	0x00000000


	//----- nvinfo : EIATTR_MIN_STACK_SIZE
	.align		4
.L_11:
        /*0048*/ 	.byte	0x04, 0x12
        /*004a*/ 	.short	(.L_13 - .L_12)
	.align		4
.L_12:
        /*004c*/ 	.word	index@(_Z19transpose_symmetricPdS_ii)
        /*0050*/ 	.word	0x00000000


	//----- nvinfo : EIATTR_MIN_STACK_SIZE
	.align		4
.L_13:
        /*0054*/ 	.byte	0x04, 0x12
        /*0056*/ 	.short	(.L_15 - .L_14)
	.align		4
.L_14:
        /*0058*/ 	.word	index@(_Z15tiled_transposePKdPdii)
        /*005c*/ 	.word	0x00000000


	//----- nvinfo : EIATTR_MIN_STACK_SIZE
	.align		4
.L_15:
        /*0060*/ 	.byte	0x04, 0x12
        /*0062*/ 	.short	(.L_17 - .L_16)
	.align		4
.L_16:
        /*0064*/ 	.word	index@(_Z9transposePKdPdii)
        /*0068*/ 	.word	0x00000000
.L_17:


//--------------------- .nv.compat                --------------------------
	.section	.nv.compat,"",@"SHT_CUDA_COMPAT_INFO"
	.align	4
        /*0000*/ 	.byte	0x02, 0x09, 0x00, 0x00, 0x02, 0x02, 0x01, 0x00, 0x02, 0x05, 0x05, 0x00, 0x03, 0x07, 0x01, 0x01
        /*0010*/ 	.byte	0x02, 0x03, 0x00, 0x00, 0x02, 0x06, 0x01, 0x00, 0x04, 0x0b, 0x08, 0x00, 0x09, 0x00, 0x00, 0x00
        /*0020*/ 	.byte	0x00, 0x00, 0x00, 0x00


//--------------------- .nv.info._Z19transpose_symmetricPdS_ii --------------------------
	.section	.nv.info._Z19transpose_symmetricPdS_ii,"",@"SHT_CUDA_INFO"
	.sectionflags	@""
	.align	4


	//----- nvinfo : EIATTR_CUDA_API_VERSION
	.align		4
        /*0000*/ 	.byte	0x04, 0x37
        /*0002*/ 	.short	(.L_19 - .L_18)
.L_18:
        /*0004*/ 	.word	0x00000082


	//----- nvinfo : EIATTR_KPARAM_INFO
	.align		4
.L_19:
        /*0008*/ 	.byte	0x04, 0x17
        /*000a*/ 	.short	(.L_21 - .L_20)
.L_20:
        /*000c*/ 	.word	0x00000000
        /*0010*/ 	.short	0x0003
        /*0012*/ 	.short	0x0014
        /*0014*/ 	.byte	0x00, 0xf0, 0x11, 0x00


	//----- nvinfo : EIATTR_KPARAM_INFO
	.align		4
.L_21:
        /*0018*/ 	.byte	0x04, 0x17
        /*001a*/ 	.short	(.L_23 - .L_22)
.L_22:
        /*001c*/ 	.word	0x00000000
        /*0020*/ 	.short	0x0002
        /*0022*/ 	.short	0x0010
        /*0024*/ 	.byte	0x00, 0xf0, 0x11, 0x00


	//----- nvinfo : EIATTR_KPARAM_INFO
	.align		4
.L_23:
        /*0028*/ 	.byte	0x04, 0x17
        /*002a*/ 	.short	(.L_25 - .L_24)
.L_24:
        /*002c*/ 	.word	0x00000000
        /*0030*/ 	.short	0x0001
        /*0032*/ 	.short	0x0008
        /*0034*/ 	.byte	0x00, 0xf5, 0x21, 0x00


	//----- nvinfo : EIATTR_KPARAM_INFO
	.align		4
.L_25:
        /*0038*/ 	.byte	0x04, 0x17
        /*003a*/ 	.short	(.L_27 - .L_26)
.L_26:
        /*003c*/ 	.word	0x00000000
        /*0040*/ 	.short	0x0000
        /*0042*/ 	.short	0x0000
        /*0044*/ 	.byte	0x00, 0xf5, 0x21, 0x00


	//----- nvinfo : EIATTR_SPARSE_MMA_MASK
	.align		4
.L_27:
        /*0048*/ 	.byte	0x03, 0x50
        /*004a*/ 	.short	0x0000


	//----- nvinfo : EIATTR_MAXREG_COUNT
	.align		4
        /*004c*/ 	.byte	0x03, 0x1b
        /*004e*/ 	.short	0x00ff


	//----- nvinfo : EIATTR_MERCURY_ISA_VERSION
	.align		4
        /*0050*/ 	.byte	0x03, 0x5f
        /*0052*/ 	.short	0x0101


	//----- nvinfo : EIATTR_VRC_CTA_INIT_COUNT
	.align		4
        /*0054*/ 	.byte	0x02, 0x4a
	.zero		1
	.zero		1


	//----- nvinfo : EIATTR_EXIT_INSTR_OFFSETS
	.align		4
        /*0058*/ 	.byte	0x04, 0x1c
        /*005a*/ 	.short	(.L_29 - .L_28)


	//   ....[0]....
.L_28:
        /*005c*/ 	.word	0x000000d0


	//   ....[1]....
        /*0060*/ 	.word	0x00000180


	//----- nvinfo : EIATTR_CBANK_PARAM_SIZE
	.align		4
.L_29:
        /*0064*/ 	.byte	0x03, 0x19
        /*0066*/ 	.short	0x0018


	//----- nvinfo : EIATTR_PARAM_CBANK
	.align		4
        /*0068*/ 	.byte	0x04, 0x0a
        /*006a*/ 	.short	(.L_31 - .L_30)
	.align		4
.L_30:
        /*006c*/ 	.word	index@(.nv.constant0._Z19transpose_symmetricPdS_ii)
        /*0070*/ 	.short	0x0380
        /*0072*/ 	.short	0x0018


	//----- nvinfo : EIATTR_SW_WAR
	.align		4
.L_31:
        /*0074*/ 	.byte	0x04, 0x36
        /*0076*/ 	.short	(.L_33 - .L_32)
.L_32:
        /*0078*/ 	.word	0x00000008
.L_33:


//--------------------- .nv.info._Z15tiled_transposePKdPdii --------------------------
	.section	.nv.info._Z15tiled_transposePKdPdii,"",@"SHT_CUDA_INFO"
	.sectionflags	@""
	.align	4


	//----- nvinfo : EIATTR_CUDA_API_VERSION
	.align		4
        /*0000*/ 	.byte	0x04, 0x37
        /*0002*/ 	.short	(.L_35 - .L_34)
.L_34:
        /*0004*/ 	.word	0x00000082


	//----- nvinfo : EIATTR_KPARAM_INFO
	.align		4
.L_35:
        /*0008*/ 	.byte	0x04, 0x17
        /*000a*/ 	.short	(.L_37 - .L_36)
.L_36:
        /*000c*/ 	.word	0x00000000
        /*0010*/ 	.short	0x0003
        /*0012*/ 	.short	0x0014
        /*0014*/ 	.byte	0x00, 0xf0, 0x11, 0x00


	//----- nvinfo : EIATTR_KPARAM_INFO
	.align		4
.L_37:
        /*0018*/ 	.byte	0x04, 0x17
        /*001a*/ 	.short	(.L_39 - .L_38)
.L_38:
        /*001c*/ 	.word	0x00000000
        /*0020*/ 	.short	0x0002
        /*0022*/ 	.short	0x0010
        /*0024*/ 	.byte	0x00, 0xf0, 0x11, 0x00


	//----- nvinfo : EIATTR_KPARAM_INFO
	.align		4
.L_39:
        /*0028*/ 	.byte	0x04, 0x17
        /*002a*/ 	.short	(.L_41 - .L_40)
.L_40:
        /*002c*/ 	.word	0x00000000
        /*0030*/ 	.short	0x0001
        /*0032*/ 	.short	0x0008
        /*0034*/ 	.byte	0x00, 0xf5, 0x21, 0x00


	//----- nvinfo : EIATTR_KPARAM_INFO
	.align		4
.L_41:
        /*0038*/ 	.byte	0x04, 0x17
        /*003a*/ 	.short	(.L_43 - .L_42)
.L_42:
        /*003c*/ 	.word	0x00000000
        /*0040*/ 	.short	0x0000
        /*0042*/ 	.short	0x0000
        /*0044*/ 	.byte	0x00, 0xf5, 0x21, 0x00


	//----- nvinfo : EIATTR_SPARSE_MMA_MASK
	.align		4
.L_43:
        /*0048*/ 	.byte	0x03, 0x50
        /*004a*/ 	.short	0x0000


	//----- nvinfo : EIATTR_MAXREG_COUNT
	.align		4
        /*004c*/ 	.byte	0x03, 0x1b
        /*004e*/ 	.short	0x00ff


	//----- nvinfo : EIATTR_NUM_BARRIERS
	.align		4
        /*0050*/ 	.byte	0x02, 0x4c
        /*0052*/ 	.byte	0x01
	.zero		1


	//----- nvinfo : EIATTR_MERCURY_ISA_VERSION
	.align		4
        /*0054*/ 	.byte	0x03, 0x5f
        /*0056*/ 	.short	0x0101


	//----- nvinfo : EIATTR_VRC_CTA_INIT_COUNT
	.align		4
        /*0058*/ 	.byte	0x02, 0x4a
	.zero		1
	.zero		1


	//----- nvinfo : EIATTR_EXIT_INSTR_OFFSETS
	.align		4
        /*005c*/ 	.byte	0x04, 0x1c
        /*005e*/ 	.short	(.L_45 - .L_44)


	//   ....[0]....
.L_44:
        /*0060*/ 	.word	0x000000a0


	//   ....[1]....
        /*0064*/ 	.word	0x00000270


	//----- nvinfo : EIATTR_CBANK_PARAM_SIZE
	.align		4
.L_45:
        /*0068*/ 	.byte	0x03, 0x19
        /*006a*/ 	.short	0x0018


	//----- nvinfo : EIATTR_PARAM_CBANK
	.align		4
        /*006c*/ 	.byte	0x04, 0x0a
        /*006e*/ 	.short	(.L_47 - .L_46)
	.align		4
.L_46:
        /*0070*/ 	.word	index@(.nv.constant0._Z15tiled_transposePKdPdii)
        /*0074*/ 	.short	0x0380
        /*0076*/ 	.short	0x0018


	//----- nvinfo : EIATTR_SW_WAR
	.align		4
.L_47:
        /*0078*/ 	.byte	0x04, 0x36
        /*007a*/ 	.short	(.L_49 - .L_48)
.L_48:
        /*007c*/ 	.word	0x00000008
.L_49:


//--------------------- .nv.info._Z9transposePKdPdii --------------------------
	.section	.nv.info._Z9transposePKdPdii,"",@"SHT_CUDA_INFO"
	.sectionflags	@""
	.align	4


	//----- nvinfo : EIATTR_CUDA_API_VERSION
	.align		4
        /*0000*/ 	.byte	0x04, 0x37
        /*0002*/ 	.short	(.L_51 - .L_50)
.L_50:
        /*0004*/ 	.word	0x00000082


	//----- nvinfo : EIATTR_KPARAM_INFO
	.align		4
.L_51:
        /*0008*/ 	.byte	0x04, 0x17
        /*000a*/ 	.short	(.L_53 - .L_52)
.L_52:
        /*000c*/ 	.word	0x00000000
        /*0010*/ 	.short	0x0003
        /*0012*/ 	.short	0x0014
        /*0014*/ 	.byte	0x00, 0xf0, 0x11, 0x00


	//----- nvinfo : EIATTR_KPARAM_INFO
	.align		4
.L_53:
        /*0018*/ 	.byte	0x04, 0x17
        /*001a*/ 	.short	(.L_55 - .L_54)
.L_54:
        /*001c*/ 	.word	0x00000000
        /*0020*/ 	.short	0x0002
        /*0022*/ 	.short	0x0010
        /*0024*/ 	.byte	0x00, 0xf0, 0x11, 0x00


	//----- nvinfo : EIATTR_KPARAM_INFO
	.align		4
.L_55:
        /*0028*/ 	.byte	0x04, 0x17
        /*002a*/ 	.short	(.L_57 - .L_56)
.L_56:
        /*002c*/ 	.word	0x00000000
        /*0030*/ 	.short	0x0001
        /*0032*/ 	.short	0x0008
        /*0034*/ 	.byte	0x00, 0xf5, 0x21, 0x00


	//----- nvinfo : EIATTR_KPARAM_INFO
	.align		4
.L_57:
        /*0038*/ 	.byte	0x04, 0x17
        /*003a*/ 	.short	(.L_59 - .L_58)
.L_58:
        /*003c*/ 	.word	0x00000000
        /*0040*/ 	.short	0x0000
        /*0042*/ 	.short	0x0000
        /*0044*/ 	.byte	0x00, 0xf5, 0x21, 0x00


	//----- nvinfo : EIATTR_SPARSE_MMA_MASK
	.align		4
.L_59:
        /*0048*/ 	.byte	0x03, 0x50
        /*004a*/ 	.short	0x0000


	//----- nvinfo : EIATTR_MAXREG_COUNT
	.align		4
        /*004c*/ 	.byte	0x03, 0x1b
        /*004e*/ 	.short	0x00ff


	//----- nvinfo : EIATTR_MERCURY_ISA_VERSION
	.align		4
        /*0050*/ 	.byte	0x03, 0x5f
        /*0052*/ 	.short	0x0101


	//----- nvinfo : EIATTR_VRC_CTA_INIT_COUNT
	.align		4
        /*0054*/ 	.byte	0x02, 0x4a
	.zero		1
	.zero		1


	//----- nvinfo : EIATTR_EXIT_INSTR_OFFSETS
	.align		4
        /*0058*/ 	.byte	0x04, 0x1c
        /*005a*/ 	.short	(.L_61 - .L_60)


	//   ....[0]....
.L_60:
        /*005c*/ 	.word	0x000000c0


	//   ....[1]....
        /*0060*/ 	.word	0x00000160


	//----- nvinfo : EIATTR_CBANK_PARAM_SIZE
	.align		4
.L_61:
        /*0064*/ 	.byte	0x03, 0x19
        /*0066*/ 	.short	0x0018


	//----- nvinfo : EIATTR_PARAM_CBANK
	.align		4
        /*0068*/ 	.byte	0x04, 0x0a
        /*006a*/ 	.short	(.L_63 - .L_62)
	.align		4
.L_62:
        /*006c*/ 	.word	index@(.nv.constant0._Z9transposePKdPdii)
        /*0070*/ 	.short	0x0380
        /*0072*/ 	.short	0x0018


	//----- nvinfo : EIATTR_SW_WAR
	.align		4
.L_63:
        /*0074*/ 	.byte	0x04, 0x36
        /*0076*/ 	.short	(.L_65 - .L_64)
.L_64:
        /*0078*/ 	.word	0x00000008
.L_65:


//--------------------- .nv.callgraph             --------------------------
	.section	.nv.callgraph,"",@"SHT_CUDA_CALLGRAPH"
	.align	4
	.sectionentsize	8
	.align		4
        /*0000*/ 	.word	0x00000000
	.align		4
        /*0004*/ 	.word	0xffffffff
	.align		4
        /*0008*/ 	.word	0x00000000
	.align		4
        /*000c*/ 	.word	0xfffffffe
	.align		4
        /*0010*/ 	.word	0x00000000
	.align		4
        /*0014*/ 	.word	0xfffffffd
	.align		4
        /*0018*/ 	.word	0x00000000
	.align		4
        /*001c*/ 	.word	0xfffffffc


//--------------------- .text._Z19transpose_symmetricPdS_ii --------------------------
	.section	.text._Z19transpose_symmetricPdS_ii,"ax",@progbits
	.align	128
        .global         _Z19transpose_symmetricPdS_ii
        .type           _Z19transpose_symmetricPdS_ii,@function
        .size           _Z19transpose_symmetricPdS_ii,(.L_x_3 - _Z19transpose_symmetricPdS_ii)
        .other          _Z19transpose_symmetricPdS_ii,@"STO_CUDA_ENTRY STV_DEFAULT"
_Z19transpose_symmetricPdS_ii:
.text._Z19transpose_symmetricPdS_ii:
[----:B------:R-:W-:Y:S01]  /*0000*/  LDC R1, c[0x0][0x37c] ;  /* 0x0000df00ff017b82 */ /* 0x000fe20000000800 */
[----:B------:R-:W0:Y:S07]  /*0010*/  S2R R3, SR_TID.X ;  /* 0x0000000000037919 */ /* 0x000e2e0000002100 */
[----:B------:R-:W0:Y:S01]  /*0020*/  S2UR UR4, SR_CTAID.X ;  /* 0x00000000000479c3 */ /* 0x000e220000002500 */
[----:B------:R-:W1:Y:S01]  /*0030*/  LDCU.64 UR6, c[0x0][0x390] ;  /* 0x00007200ff0677ac */ /* 0x000e620008000a00 */
[----:B------:R-:W2:Y:S06]  /*0040*/  S2R R2, SR_TID.Y ;  /* 0x0000000000027919 */ /* 0x000eac0000002200 */
[----:B------:R-:W0:Y:S08]  /*0050*/  LDC R0, c[0x0][0x360] ;  /* 0x0000d800ff007b82 */ /* 0x000e300000000800 */
[----:B------:R-:W2:Y:S08]  /*0060*/  S2UR UR5, SR_CTAID.Y ;  /* 0x00000000000579c3 */ /* 0x000eb00000002600 */
[----:B------:R-:W2:Y:S01]  /*0070*/  LDC R5, c[0x0][0x364] ;  /* 0x0000d900ff057b82 */ /* 0x000ea20000000800 */
[----:B0-----:R-:W-:-:S05]  /*0080*/  IMAD R0, R0, UR4, R3 ;  /* 0x0000000400007c24 */ /* 0x001fca000f8e0203 */
[----:B-1----:R-:W-:Y:S01]  /*0090*/  ISETP.GE.AND P0, PT, R0, UR7, PT ;  /* 0x0000000700007c0c */ /* 0x002fe2000bf06270 */
[----:B--2---:R-:W-:-:S05]  /*00a0*/  IMAD R5, R5, UR5, R2 ;  /* 0x0000000505057c24 */ /* 0x004fca000f8e0202 */
[----:B------:R-:W-:-:S04]  /*00b0*/  ISETP.GE.OR P0, PT, R5, UR6, P0 ;  /* 0x0000000605007c0c */ /* 0x000fc80008706670 */
[----:B------:R-:W-:-:S13]  /*00c0*/  ISETP.GE.OR P0, PT, R0, R5, P0 ;  /* 0x000000050000720c */ /* 0x000fda0000706670 */
[----:B------:R-:W-:Y:S05]  /*00d0*/  @P0 EXIT ;  /* 0x000000000000094d */ /* 0x000fea0003800000 */
[----:B------:R-:W0:Y:S01]  /*00e0*/  LDC.64 R2, c[0x0][0x380] ;  /* 0x0000e000ff027b82 */ /* 0x000e220000000a00 */
[----:B------:R-:W1:Y:S01]  /*00f0*/  LDCU.64 UR4, c[0x0][0x358] ;  /* 0x00006b00ff0477ac */ /* 0x000e620008000a00 */
[----:B------:R-:W-:Y:S02]  /*0100*/  IMAD R7, R5, UR6, R0 ;  /* 0x0000000605077c24 */ /* 0x000fe4000f8e0200 */
[----:B------:R-:W-:Y:S02]  /*0110*/  IMAD R5, R0, UR7, R5 ;  /* 0x0000000700057c24 */ /* 0x000fe4000f8e0205 */
[----:B0-----:R-:W-:-:S04]  /*0120*/  IMAD.WIDE R6, R7, 0x8, R2 ;  /* 0x0000000807067825 */ /* 0x001fc800078e0202 */
[----:B------:R-:W-:Y:S01]  /*0130*/  IMAD.WIDE R2, R5, 0x8, R2 ;  /* 0x0000000805027825 */ /* 0x000fe200078e0202 */
[----:B-1----:R-:W2:Y:S04]  /*0140*/  LDG.E.64 R8, desc[UR4][R6.64] ;  /* 0x0000000406087981 */ /* 0x002ea8000c1e1b00 */
[----:B------:R-:W3:Y:S04]  /*0150*/  LDG.E.64 R4, desc[UR4][R2.64] ;  /* 0x0000000402047981 */ /* 0x000ee8000c1e1b00 */
[----:B--2---:R-:W-:Y:S04]  /*0160*/  STG.E.64 desc[UR4][R2.64], R8 ;  /* 0x0000000802007986 */ /* 0x004fe8000c101b04 */
[----:B---3--:R-:W-:Y:S01]  /*0170*/  STG.E.64 desc[UR4][R6.64], R4 ;  /* 0x0000000406007986 */ /* 0x008fe2000c101b04 */
[----:B------:R-:W-:Y:S05]  /*0180*/  EXIT ;  /* 0x000000000000794d */ /* 0x000fea0003800000 */
.L_x_0:
[----:B------:R-:W-:-:S00]  /*0190*/  BRA `(.L_x_0) ;  /* 0xfffffffc00fc7947 */ /* 0x000fc0000383ffff */
[----:B------:R-:W-:-:S00]  /*01a0*/  NOP ;  /* 0x0000000000007918 */ /* 0x000fc00000000000 */
        /* <DEDUP_REMOVED lines=13> */
.L_x_3:


//--------------------- .text._Z15tiled_transposePKdPdii --------------------------
	.section	.text._Z15tiled_transposePKdPdii,"ax",@progbits
	.align	128
        .global         _Z15tiled_transposePKdPdii
        .type           _Z15tiled_transposePKdPdii,@function
        .size           _Z15tiled_transposePKdPdii,(.L_x_4 - _Z15tiled_transposePKdPdii)
        .other          _Z15tiled_transposePKdPdii,@"STO_CUDA_ENTRY STV_DEFAULT"
_Z15tiled_transposePKdPdii:
.text._Z15tiled_transposePKdPdii:
[----:B------:R-:W-:Y:S01]  /*0000*/  LDC R1, c[0x0][0x37c] ;  /* 0x0000df00ff017b82 */ /* 0x000fe20000000800 */
[----:B------:R-:W0:Y:S01]  /*0010*/  S2R R10, SR_CTAID.Y ;  /* 0x00000000000a7919 */ /* 0x000e220000002600 */
[----:B------:R-:W1:Y:S01]  /*0020*/  LDCU.64 UR10, c[0x0][0x390] ;  /* 0x00007200ff0a77ac */ /* 0x000e620008000a00 */
[----:B------:R-:W0:Y:S01]  /*0030*/  S2R R15, SR_TID.Y ;  /* 0x00000000000f7919 */ /* 0x000e220000002200 */
[----:B------:R-:W2:Y:S01]  /*0040*/  S2R R8, SR_CTAID.X ;  /* 0x0000000000087919 */ /* 0x000ea20000002500 */
[----:B------:R-:W2:Y:S01]  /*0050*/  S2R R13, SR_TID.X ;  /* 0x00000000000d7919 */ /* 0x000ea20000002100 */
[----:B0-----:R-:W-:-:S05]  /*0060*/  IMAD R5, R10, 0x20, R15 ;  /* 0x000000200a057824 */ /* 0x001fca00078e020f */
[----:B-1----:R-:W-:Y:S02]  /*0070*/  ISETP.GE.AND P0, PT, R5, UR10, PT ;  /* 0x0000000a05007c0c */ /* 0x002fe4000bf06270 */
[----:B--2---:R-:W-:-:S04]  /*0080*/  LEA R0, R8, R13, 0x5 ;  /* 0x0000000d08007211 */ /* 0x004fc800078e28ff */
[----:B------:R-:W-:-:S13]  /*0090*/  ISETP.GE.OR P0, PT, R0, UR11, P0 ;  /* 0x0000000b00007c0c */ /* 0x000fda0008706670 */
[----:B------:R-:W-:Y:S05]  /*00a0*/  @P0 EXIT ;  /* 0x000000000000094d */ /* 0x000fea0003800000 */
[----:B------:R-:W0:Y:S01]  /*00b0*/  LDC.64 R2, c[0x0][0x380] ;  /* 0x0000e000ff027b82 */ /* 0x000e220000000a00 */
[----:B------:R-:W1:Y:S01]  /*00c0*/  LDCU.64 UR8, c[0x0][0x358] ;  /* 0x00006b00ff0877ac */ /* 0x000e620008000a00 */
[----:B------:R-:W-:-:S04]  /*00d0*/  IMAD R5, R5, UR10, R0 ;  /* 0x0000000a05057c24 */ /* 0x000fc8000f8e0200 */
[----:B0-----:R-:W-:-:S06]  /*00e0*/  IMAD.WIDE R2, R5, 0x8, R2 ;  /* 0x0000000805027825 */ /* 0x001fcc00078e0202 */
[----:B-1----:R-:W2:Y:S01]  /*00f0*/  LDG.E.64 R2, desc[UR8][R2.64] ;  /* 0x0000000802027981 */ /* 0x002ea2000c1e1b00 */
[----:B------:R-:W0:Y:S01]  /*0100*/  S2UR UR5, SR_CgaCtaId ;  /* 0x00000000000579c3 */ /* 0x000e220000008800 */
[----:B------:R-:W-:Y:S01]  /*0110*/  UMOV UR4, 0x400 ;  /* 0x0000040000047882 */ /* 0x000fe20000000000 */
[----:B------:R-:W-:Y:S01]  /*0120*/  LEA R8, R8, R15, 0x5 ;  /* 0x0000000f08087211 */ /* 0x000fe200078e28ff */
[----:B0-----:R-:W-:Y:S02]  /*0130*/  ULEA UR6, UR5, UR4, 0x18 ;  /* 0x0000000405067291 */ /* 0x001fe4000f8ec0ff */
[----:B------:R-:W-:-:S04]  /*0140*/  UIADD3 UR4, UPT, UPT, UR4, 0x2000, URZ ;  /* 0x0000200004047890 */ /* 0x000fc8000fffe0ff */
[----:B------:R-:W-:Y:S01]  /*0150*/  LEA R0, R13, UR6, 0x8 ;  /* 0x000000060d007c11 */ /* 0x000fe2000f8e40ff */
[----:B------:R-:W-:-:S04]  /*0160*/  ULEA UR4, UR5, UR4, 0x18 ;  /* 0x0000000405047291 */ /* 0x000fc8000f8ec0ff */
[C---:B------:R-:W-:Y:S02]  /*0170*/  IMAD R9, R15.reuse, 0x8, R0 ;  /* 0x000000080f097824 */ /* 0x040fe400078e0200 */
[----:B------:R-:W-:Y:S02]  /*0180*/  LEA R0, R15, UR4, 0x8 ;  /* 0x000000040f007c11 */ /* 0x000fe4000f8e40ff */
[C---:B------:R-:W-:Y:S02]  /*0190*/  LEA R6, R13.reuse, UR4, 0x8 ;  /* 0x000000040d067c11 */ /* 0x040fe4000f8e40ff */
[----:B------:R-:W-:-:S03]  /*01a0*/  LEA R11, R13, R0, 0x3 ;  /* 0x000000000d0b7211 */ /* 0x000fc600078e18ff */
[----:B------:R-:W-:Y:S02]  /*01b0*/  IMAD R0, R15, 0x8, R6 ;  /* 0x000000080f007824 */ /* 0x000fe400078e0206 */
[----:B------:R-:W0:Y:S01]  /*01c0*/  LDC.64 R6, c[0x0][0x388] ;  /* 0x0000e200ff067b82 */ /* 0x000e220000000a00 */
[----:B--2---:R-:W-:Y:S07]  /*01d0*/  STS.64 [R9], R2 ;  /* 0x0000000209007388 */ /* 0x004fee0000000a00 */
[----:B------:R-:W-:Y:S06]  /*01e0*/  BAR.SYNC.DEFER_BLOCKING 0x0 ;  /* 0x0000000000007b1d */ /* 0x000fec0000010000 */
[----:B------:R1:W2:Y:S02]  /*01f0*/  LDS.64 R4, [R9] ;  /* 0x0000000009047984 */ /* 0x0002a40000000a00 */
[----:B-1----:R-:W-:-:S04]  /*0200*/  IMAD R9, R10, 0x20, R13 ;  /* 0x000000200a097824 */ /* 0x002fc800078e020d */
[----:B------:R-:W-:-:S04]  /*0210*/  IMAD R9, R8, UR11, R9 ;  /* 0x0000000b08097c24 */ /* 0x000fc8000f8e0209 */
[----:B0-----:R-:W-:Y:S01]  /*0220*/  IMAD.WIDE R6, R9, 0x8, R6 ;  /* 0x0000000809067825 */ /* 0x001fe200078e0206 */
[----:B--2---:R-:W-:Y:S01]  /*0230*/  STS.64 [R11], R4 ;  /* 0x000000040b007388 */ /* 0x004fe20000000a00 */
[----:B------:R-:W-:Y:S06]  /*0240*/  BAR.SYNC.DEFER_BLOCKING 0x0 ;  /* 0x0000000000007b1d */ /* 0x000fec0000010000 */
[----:B------:R-:W0:Y:S04]  /*0250*/  LDS.64 R2, [R0] ;  /* 0x0000000000027984 */ /* 0x000e280000000a00 */
[----:B0-----:R-:W-:Y:S01]  /*0260*/  STG.E.64 desc[UR8][R6.64], R2 ;  /* 0x0000000206007986 */ /* 0x001fe2000c101b08 */
[----:B------:R-:W-:Y:S05]  /*0270*/  EXIT ;  /* 0x000000000000794d */ /* 0x000fea0003800000 */
.L_x_1:
        /* <DEDUP_REMOVED lines=16> */
.L_x_4:


//--------------------- .text._Z9transposePKdPdii --------------------------
	.section	.text._Z9transposePKdPdii,"ax",@progbits
	.align	128
        .global         _Z9transposePKdPdii
        .type           _Z9transposePKdPdii,@function
        .size           _Z9transposePKdPdii,(.L_x_5 - _Z9transposePKdPdii)
        .other          _Z9transposePKdPdii,@"STO_CUDA_ENTRY STV_DEFAULT"
_Z9transposePKdPdii:
.text._Z9transposePKdPdii:
[----:B------:R-:W-:Y:S01]  /*0000*/  LDC R1, c[0x0][0x37c] ;  /* 0x0000df00ff017b82 */ /* 0x000fe20000000800 */
[----:B------:R-:W0:Y:S07]  /*0010*/  S2R R2, SR_TID.Y ;  /* 0x0000000000027919 */ /* 0x000e2e0000002200 */
[----:B------:R-:W1:Y:S01]  /*0020*/  LDC R0, c[0x0][0x360] ;  /* 0x0000d800ff007b82 */ /* 0x000e620000000800 */
[----:B------:R-:W2:Y:S01]  /*0030*/  LDCU.64 UR6, c[0x0][0x390] ;  /* 0x00007200ff0677ac */ /* 0x000ea20008000a00 */
[----:B------:R-:W1:Y:S06]  /*0040*/  S2R R3, SR_TID.X ;  /* 0x0000000000037919 */ /* 0x000e6c0000002100 */
[----:B------:R-:W0:Y:S08]  /*0050*/  S2UR UR5, SR_CTAID.Y ;  /* 0x00000000000579c3 */ /* 0x000e300000002600 */
[----:B------:R-:W0:Y:S08]  /*0060*/  LDC R7, c[0x0][0x364] ;  /* 0x0000d900ff077b82 */ /* 0x000e300000000800 */
[----:B------:R-:W1:Y:S01]  /*0070*/  S2UR UR4, SR_CTAID.X ;  /* 0x00000000000479c3 */ /* 0x000e620000002500 */
[----:B0-----:R-:W-:-:S05]  /*0080*/  IMAD R7, R7, UR5, R2 ;  /* 0x0000000507077c24 */ /* 0x001fca000f8e0202 */
[----:B--2---:R-:W-:Y:S01]  /*0090*/  ISETP.GE.AND P0, PT, R7, UR6, PT ;  /* 0x0000000607007c0c */ /* 0x004fe2000bf06270 */
[----:B-1----:R-:W-:-:S05]  /*00a0*/  IMAD R0, R0, UR4, R3 ;  /* 0x0000000400007c24 */ /* 0x002fca000f8e0203 */
[----:B------:R-:W-:-:S13]  /*00b0*/  ISETP.GE.OR P0, PT, R0, UR7, P0 ;  /* 0x0000000700007c0c */ /* 0x000fda0008706670 */
[----:B------:R-:W-:Y:S05]  /*00c0*/  @P0 EXIT ;  /* 0x000000000000094d */ /* 0x000fea0003800000 */
[----:B------:R-:W0:Y:S01]  /*00d0*/  LDC.64 R2, c[0x0][0x380] ;  /* 0x0000e000ff027b82 */ /* 0x000e220000000a00 */
[----:B------:R-:W1:Y:S01]  /*00e0*/  LDCU.64 UR4, c[0x0][0x358] ;  /* 0x00006b00ff0477ac */ /* 0x000e620008000a00 */
[----:B------:R-:W-:-:S04]  /*00f0*/  IMAD R5, R7, UR6, R0 ;  /* 0x0000000607057c24 */ /* 0x000fc8000f8e0200 */
[----:B0-----:R-:W-:Y:S02]  /*0100*/  IMAD.WIDE R2, R5, 0x8, R2 ;  /* 0x0000000805027825 */ /* 0x001fe400078e0202 */
[----:B------:R-:W0:Y:S04]  /*0110*/  LDC.64 R4, c[0x0][0x388] ;  /* 0x0000e200ff047b82 */ /* 0x000e280000000a00 */
[----:B-1----:R-:W2:Y:S01]  /*0120*/  LDG.E.64 R2, desc[UR4][R2.64] ;  /* 0x0000000402027981 */ /* 0x002ea2000c1e1b00 */
[----:B------:R-:W-:-:S04]  /*0130*/  IMAD R7, R0, UR7, R7 ;  /* 0x0000000700077c24 */ /* 0x000fc8000f8e0207 */
[----:B0-----:R-:W-:-:S05]  /*0140*/  IMAD.WIDE R4, R7, 0x8, R4 ;  /* 0x0000000807047825 */ /* 0x001fca00078e0204 */
[----:B--2---:R-:W-:Y:S01]  /*0150*/  STG.E.64 desc[UR4][R4.64], R2 ;  /* 0x0000000204007986 */ /* 0x004fe2000c101b04 */
[----:B------:R-:W-:Y:S05]  /*0160*/  EXIT ;  /* 0x000000000000794d */ /* 0x000fea0003800000 */
.L_x_2:
        /* <DEDUP_REMOVED lines=9> */
.L_x_5:


//--------------------- .nv.shared.reserved.0     --------------------------
	.section	.nv.shared.reserved.0,"aw",@nobits
	.weak		__nv_reservedSMEM_offset_0_alias
	.size		__nv_reservedSMEM_offset_0_alias, 0, 64
	.other		__nv_reservedSMEM_offset_0_alias,@"STO_CUDA_RESERVED_SHARED STV_DEFAULT"
__nv_reservedSMEM_offset_0_alias:
	.zero		0
	.zero		64


//--------------------- .nv.shared._Z15tiled_transposePKdPdii --------------------------
	.section	.nv.shared._Z15tiled_transposePKdPdii,"aw",@nobits
	.sectionflags	@""
	.align	8
.nv.shared._Z15tiled_transposePKdPdii:
	.zero		17408


//--------------------- .nv.constant0._Z19transpose_symmetricPdS_ii --------------------------
	.section	.nv.constant0._Z19transpose_symmetricPdS_ii,"a",@progbits
	.sectionflags	@""
	.align	4
.nv.constant0._Z19transpose_symmetricPdS_ii:
	.zero		920


//--------------------- .nv.constant0._Z15tiled_transposePKdPdii --------------------------
	.section	.nv.constant0._Z15tiled_transposePKdPdii,"a",@progbits
	.sectionflags	@""
	.align	4
.nv.constant0._Z15tiled_transposePKdPdii:
	.zero		920


//--------------------- .nv.constant0._Z9transposePKdPdii --------------------------
	.section	.nv.constant0._Z9transposePKdPdii,"a",@progbits
	.sectionflags	@""
	.align	4
.nv.constant0._Z9transposePKdPdii:
	.zero		920


//--------------------- SYMBOLS --------------------------

	.type		.nv.reservedSmem.offset0,@object
	.size		.nv.reservedSmem.offset0,0x4
	.type		.nv.reservedSmem.cap,@object
	.size		.nv.reservedSmem.cap,0x4
